	.headerflags	@"EF_CUDA_TEXMODE_UNIFIED EF_CUDA_64BIT_ADDRESS EF_CUDA_SM86 EF_CUDA_VIRTUAL_SM(EF_CUDA_SM86)"
	.elftype	@"ET_EXEC"


//--------------------- .nv.info                  --------------------------
	.section	.nv.info,"",@"SHT_CUDA_INFO"
	.align	4


	//----- nvinfo : EIATTR_REGCOUNT
	.align		4
        /*0000*/ 	.byte	0x04, 0x2f
        /*0002*/ 	.short	(.L_2 - .L_1)
	.align		4
.L_1:
        /*0004*/ 	.word	index@(triton_red_fused_add_mul_native_layer_norm_2)
        /*0008*/ 	.word	0x00000026


	//----- nvinfo : EIATTR_MIN_STACK_SIZE
	.align		4
.L_2:
        /*000c*/ 	.byte	0x04, 0x12
        /*000e*/ 	.short	(.L_4 - .L_3)
	.align		4
.L_3:
        /*0010*/ 	.word	index@(triton_red_fused_add_mul_native_layer_norm_2)
        /*0014*/ 	.word	0x00000000


	//----- nvinfo : EIATTR_FRAME_SIZE
	.align		4
.L_4:
        /*0018*/ 	.byte	0x04, 0x11
        /*001a*/ 	.short	(.L_6 - .L_5)
	.align		4
.L_5:
        /*001c*/ 	.word	index@(triton_red_fused_add_mul_native_layer_norm_2)
        /*0020*/ 	.word	0x00000000


	//----- nvinfo : EIATTR_MIN_STACK_SIZE
	.align		4
.L_6:
        /*0024*/ 	.byte	0x04, 0x12
        /*0026*/ 	.short	(.L_8 - .L_7)
	.align		4
.L_7:
        /*0028*/ 	.word	index@(triton_red_fused_add_mul_native_layer_norm_2)
        /*002c*/ 	.word	0x00000000
.L_8:


//--------------------- .nv.info.triton_red_fused_add_mul_native_layer_norm_2 --------------------------
	.section	.nv.info.triton_red_fused_add_mul_native_layer_norm_2,"",@"SHT_CUDA_INFO"
	.sectionflags	@""
	.align	4


	//----- nvinfo : EIATTR_CUDA_API_VERSION
	.align		4
        /*0000*/ 	.byte	0x04, 0x37
        /*0002*/ 	.short	(.L_10 - .L_9)
.L_9:
        /*0004*/ 	.word	0x0000007c


	//----- nvinfo : EIATTR_SW2861232_WAR
	.align		4
.L_10:
        /*0008*/ 	.byte	0x01, 0x35
	.zero		2


	//----- nvinfo : EIATTR_PARAM_CBANK
	.align		4
        /*000c*/ 	.byte	0x04, 0x0a
        /*000e*/ 	.short	(.L_12 - .L_11)
	.align		4
.L_11:
        /*0010*/ 	.word	index@(.nv.constant0.triton_red_fused_add_mul_native_layer_norm_2)
        /*0014*/ 	.short	0x0160
        /*0016*/ 	.short	0x0030


	//----- nvinfo : EIATTR_CBANK_PARAM_SIZE
	.align		4
.L_12:
        /*0018*/ 	.byte	0x03, 0x19
        /*001a*/ 	.short	0x0030


	//----- nvinfo : EIATTR_KPARAM_INFO
	.align		4
        /*001c*/ 	.byte	0x04, 0x17
        /*001e*/ 	.short	(.L_14 - .L_13)
.L_13:
        /*0020*/ 	.word	0x00000000
        /*0024*/ 	.short	0x0006
        /*0026*/ 	.short	0x0028
        /*0028*/ 	.byte	0x00, 0xf4, 0x21, 0x00


	//----- nvinfo : EIATTR_KPARAM_INFO
	.align		4
.L_14:
        /*002c*/ 	.byte	0x04, 0x17
        /*002e*/ 	.short	(.L_16 - .L_15)
.L_15:
        /*0030*/ 	.word	0x00000000
        /*0034*/ 	.short	0x0005
        /*0036*/ 	.short	0x0024
        /*0038*/ 	.byte	0x00, 0xf0, 0x11, 0x00


	//----- nvinfo : EIATTR_KPARAM_INFO
	.align		4
.L_16:
        /*003c*/ 	.byte	0x04, 0x17
        /*003e*/ 	.short	(.L_18 - .L_17)
.L_17:
        /*0040*/ 	.word	0x00000000
        /*0044*/ 	.short	0x0004
        /*0046*/ 	.short	0x0020
        /*0048*/ 	.byte	0x00, 0xf0, 0x11, 0x00


	//----- nvinfo : EIATTR_KPARAM_INFO
	.align		4
.L_18:
        /*004c*/ 	.byte	0x04, 0x17
        /*004e*/ 	.short	(.L_20 - .L_19)
.L_19:
        /*0050*/ 	.word	0x00000000
        /*0054*/ 	.short	0x0003
        /*0056*/ 	.short	0x0018
        /*0058*/ 	.byte	0x00, 0xf4, 0x21, 0x00


	//----- nvinfo : EIATTR_KPARAM_INFO
	.align		4
.L_20:
        /*005c*/ 	.byte	0x04, 0x17
        /*005e*/ 	.short	(.L_22 - .L_21)
.L_21:
        /*0060*/ 	.word	0x00000000
        /*0064*/ 	.short	0x0002
        /*0066*/ 	.short	0x0010
        /*0068*/ 	.byte	0x00, 0xf4, 0x21, 0x00


	//----- nvinfo : EIATTR_KPARAM_INFO
	.align		4
.L_22:
        /*006c*/ 	.byte	0x04, 0x17
        /*006e*/ 	.short	(.L_24 - .L_23)
.L_23:
        /*0070*/ 	.word	0x00000000
        /*0074*/ 	.short	0x0001
        /*0076*/ 	.short	0x0008
        /*0078*/ 	.byte	0x00, 0xf4, 0x21, 0x00


	//----- nvinfo : EIATTR_KPARAM_INFO
	.align		4
.L_24:
        /*007c*/ 	.byte	0x04, 0x17
        /*007e*/ 	.short	(.L_26 - .L_25)
.L_25:
        /*0080*/ 	.word	0x00000000
        /*0084*/ 	.short	0x0000
        /*0086*/ 	.short	0x0000
        /*0088*/ 	.byte	0x00, 0xf4, 0x21, 0x00


	//----- nvinfo : EIATTR_MAXREG_COUNT
	.align		4
.L_26:
        /*008c*/ 	.byte	0x03, 0x1b
        /*008e*/ 	.short	0x0080


	//----- nvinfo : EIATTR_COOP_GROUP_MASK_REGIDS
	.align		4
        /*0090*/ 	.byte	0x04, 0x29
        /*0092*/ 	.short	(.L_28 - .L_27)


	//   ....[0]....
.L_27:
        /*0094*/ 	.word	0xffffffff


	//   ....[1]....
        /*0098*/ 	.word	0xffffffff


	//   ....[2]....
        /*009c*/ 	.word	0xffffffff


	//   ....[3]....
        /*00a0*/ 	.word	0xffffffff


	//   ....[4]....
        /*00a4*/ 	.word	0xffffffff


	//   ....[5]....
        /*00a8*/ 	.word	0xffffffff


	//   ....[6]....
        /*00ac*/ 	.word	0xffffffff


	//   ....[7]....
        /*00b0*/ 	.word	0xffffffff


	//   ....[8]....
        /*00b4*/ 	.word	0xffffffff


	//   ....[9]....
        /*00b8*/ 	.word	0xffffffff


	//   ....[10]....
        /*00bc*/ 	.word	0xffffffff


	//   ....[11]....
        /*00c0*/ 	.word	0xffffffff


	//   ....[12]....
        /*00c4*/ 	.word	0xffffffff


	//   ....[13]....
        /*00c8*/ 	.word	0xffffffff


	//   ....[14]....
        /*00cc*/ 	.word	0xffffffff


	//   ....[15]....
        /*00d0*/ 	.word	0xffffffff


	//   ....[16]....
        /*00d4*/ 	.word	0xffffffff


	//   ....[17]....
        /*00d8*/ 	.word	0xffffffff


	//   ....[18]....
        /*00dc*/ 	.word	0xffffffff


	//   ....[19]....
        /*00e0*/ 	.word	0xffffffff


	//   ....[20]....
        /*00e4*/ 	.word	0xffffffff


	//   ....[21]....
        /*00e8*/ 	.word	0xffffffff


	//   ....[22]....
        /*00ec*/ 	.word	0xffffffff


	//   ....[23]....
        /*00f0*/ 	.word	0xffffffff


	//   ....[24]....
        /*00f4*/ 	.word	0xffffffff


	//   ....[25]....
        /*00f8*/ 	.word	0xffffffff


	//   ....[26]....
        /*00fc*/ 	.word	0xffffffff


	//----- nvinfo : EIATTR_COOP_GROUP_INSTR_OFFSETS
	.align		4
.L_28:
        /*0100*/ 	.byte	0x04, 0x28
        /*0102*/ 	.short	(.L_30 - .L_29)


	//   ....[0]....
.L_29:
        /*0104*/ 	.word	0x000004c0


	//   ....[1]....
        /*0108*/ 	.word	0x000006a0


	//   ....[2]....
        /*010c*/ 	.word	0x00000750


	//   ....[3]....
        /*0110*/ 	.word	0x000007a0


	//   ....[4]....
        /*0114*/ 	.word	0x00000800


	//   ....[5]....
        /*0118*/ 	.word	0x000008a0


	//   ....[6]....
        /*011c*/ 	.word	0x000008f0


	//   ....[7]....
        /*0120*/ 	.word	0x00000950


	//   ....[8]....
        /*0124*/ 	.word	0x00000a00


	//   ....[9]....
        /*0128*/ 	.word	0x00000a40


	//   ....[10]....
        /*012c*/ 	.word	0x00000ad0


	//   ....[11]....
        /*0130*/ 	.word	0x00000b40


	//   ....[12]....
        /*0134*/ 	.word	0x00000ba0


	//   ....[13]....
        /*0138*/ 	.word	0x00000c80


	//   ....[14]....
        /*013c*/ 	.word	0x00000cf0


	//   ....[15]....
        /*0140*/ 	.word	0x00000e10


	//   ....[16]....
        /*0144*/ 	.word	0x00000e20


	//   ....[17]....
        /*0148*/ 	.word	0x00000e30


	//   ....[18]....
        /*014c*/ 	.word	0x00000e70


	//   ....[19]....
        /*0150*/ 	.word	0x00000f80


	//   ....[20]....
        /*0154*/ 	.word	0x00001000


	//   ....[21]....
        /*0158*/ 	.word	0x00001030


	//   ....[22]....
        /*015c*/ 	.word	0x00001090


	//   ....[23]....
        /*0160*/ 	.word	0x00001130


	//   ....[24]....
        /*0164*/ 	.word	0x00001180


	//   ....[25]....
        /*0168*/ 	.word	0x00001250


	//   ....[26]....
        /*016c*/ 	.word	0x000012b0


	//----- nvinfo : EIATTR_EXIT_INSTR_OFFSETS
	.align		4
.L_30:
        /*0170*/ 	.byte	0x04, 0x1c
        /*0172*/ 	.short	(.L_32 - .L_31)


	//   ....[0]....
.L_31:
        /*0174*/ 	.word	0x00001c70


	//   ....[1]....
        /*0178*/ 	.word	0x00001c90


	//----- nvinfo : EIATTR_REQNTID
	.align		4
.L_32:
        /*017c*/ 	.byte	0x04, 0x10
        /*017e*/ 	.short	(.L_34 - .L_33)
.L_33:
        /*0180*/ 	.word	0x00000200
        /*0184*/ 	.word	0x00000001
        /*0188*/ 	.word	0x00000001
.L_34:


//--------------------- .nv.callgraph             --------------------------
	.section	.nv.callgraph,"",@"SHT_CUDA_CALLGRAPH"
	.align	4
	.sectionentsize	8
	.align		4
        /*0000*/ 	.word	0x00000000
	.align		4
        /*0004*/ 	.word	0xffffffff
	.align		4
        /*0008*/ 	.word	0x00000000
	.align		4
        /*000c*/ 	.word	0xfffffffe
	.align		4
        /*0010*/ 	.word	0x00000000
	.align		4
        /*0014*/ 	.word	0xfffffffd
	.align		4
        /*0018*/ 	.word	0x00000000
	.align		4
        /*001c*/ 	.word	0xfffffffc


//--------------------- .nv.rel.action            --------------------------
	.section	.nv.rel.action,"",@"SHT_CUDA_RELOCINFO"
	.align	8
	.sectionentsize	8
        /*0000*/ 	.byte	0x73, 0x00, 0x00, 0x00, 0x00, 0x00, 0x00, 0x00, 0x00, 0x00, 0x00, 0x11, 0x25, 0x00, 0x05, 0x36


//--------------------- .nv.constant4             --------------------------
	.section	.nv.constant4,"a",@progbits
	.align	8
	.align		8
.nv.constant4:
        /*0000*/ 	.dword	_$_str


//--------------------- .nv.constant0.triton_red_fused_add_mul_native_layer_norm_2 --------------------------
	.section	.nv.constant0.triton_red_fused_add_mul_native_layer_norm_2,"a",@progbits
	.sectionflags	@""
	.align	4
.nv.constant0.triton_red_fused_add_mul_native_layer_norm_2:
	.zero		400


//--------------------- .text.triton_red_fused_add_mul_native_layer_norm_2 --------------------------
	.section	.text.triton_red_fused_add_mul_native_layer_norm_2,"ax",@progbits
	.sectionflags	@"SHF_BARRIERS=1"
	.sectioninfo	@"SHI_REGISTERS=38"
	.align	128
        .global         triton_red_fused_add_mul_native_layer_norm_2
        .type           triton_red_fused_add_mul_native_layer_norm_2,@function
        .size           triton_red_fused_add_mul_native_layer_norm_2,(.L_x_1 - triton_red_fused_add_mul_native_layer_norm_2)
        .other          triton_red_fused_add_mul_native_layer_norm_2,@"STO_CUDA_ENTRY STV_DEFAULT"
triton_red_fused_add_mul_native_layer_norm_2:
.text.triton_red_fused_add_mul_native_layer_norm_2:
[----:B------:R-:W-:Y:S02]  /*0000*/  MOV R1, c[0x0][0x28] ;  /* 0x00000a0000017a02 */ /* 0x000fe40000000f00 */
[----:B------:R-:W0:Y:S01]  /*0010*/  S2R R15, SR_TID.X ;  /* 0x00000000000f7919 */ /* 0x000e220000002100 */
[----:B------:R-:W-:Y:S01]  /*0020*/  MOV R3, 0x2 ;  /* 0x0000000200037802 */ /* 0x000fe20000000f00 */
[----:B------:R-:W-:Y:S01]  /*0030*/  CS2R R10, SRZ ;  /* 0x00000000000a7805 */ /* 0x000fe2000001ff00 */
[----:B------:R-:W-:Y:S01]  /*0040*/  ULDC.64 UR4, c[0x0][0x118] ;  /* 0x0000460000047ab9 */ /* 0x000fe20000000a00 */
[----:B------:R-:W1:Y:S01]  /*0050*/  S2R R0, SR_CTAID.X ;  /* 0x0000000000007919 */ /* 0x000e620000002500 */
[----:B------:R-:W-:Y:S01]  /*0060*/  CS2R R8, SRZ ;  /* 0x0000000000087805 */ /* 0x000fe2000001ff00 */
[----:B0-----:R-:W-:-:S04]  /*0070*/  SHF.L.U32 R16, R15, 0x2, RZ ;  /* 0x000000020f107819 */ /* 0x001fc800000006ff */
[----:B------:R-:W-:Y:S02]  /*0080*/  LOP3.LUT R16, R16, 0x7fc, RZ, 0xc0, !PT ;  /* 0x000007fc10107812 */ /* 0x000fe400078ec0ff */
[----:B-1----:R-:W-:Y:S02]  /*0090*/  ISETP.GE.AND P2, PT, R0, 0x200, PT ;  /* 0x000002000000780c */ /* 0x002fe40003f46270 */
[----:B------:R-:W-:Y:S01]  /*00a0*/  LOP3.LUT R13, R16, 0x800, RZ, 0xfc, !PT ;  /* 0x00000800100d7812 */ /* 0x000fe200078efcff */
[----:B------:R-:W-:-:S03]  /*00b0*/  IMAD R12, R0, 0xc00, R16 ;  /* 0x00000c00000c7824 */ /* 0x000fc600078e0210 */
[----:B------:R-:W-:Y:S01]  /*00c0*/  ISETP.LT.U32.AND P0, PT, R13, 0xc00, PT ;  /* 0x00000c000d00780c */ /* 0x000fe20003f01070 */
[----:B------:R-:W-:Y:S02]  /*00d0*/  IMAD R14, R0, 0xc00, R13 ;  /* 0x00000c00000e7824 */ /* 0x000fe400078e020d */
[----:B------:R-:W-:Y:S01]  /*00e0*/  IMAD.WIDE R4, R12, R3, c[0x0][0x160] ;  /* 0x000058000c047625 */ /* 0x000fe200078e0203 */
[----:B------:R-:W-:-:S03]  /*00f0*/  ISETP.LT.U32.AND.EX P0, PT, RZ, RZ, !P2, P0 ;  /* 0x000000ffff00720c */ /* 0x000fc60005701100 */
[----:B------:R-:W-:Y:S01]  /*0100*/  IMAD.WIDE R6, R14, R3, c[0x0][0x160] ;  /* 0x000058000e067625 */ /* 0x000fe200078e0203 */
[----:B------:R-:W2:Y:S09]  /*0110*/  @!P2 LDG.E.EL.64 R10, [R4.64] ;  /* 0x00000004040aa981 */ /* 0x000eb2000c2e1b00 */
[----:B------:R-:W3:Y:S01]  /*0120*/  @P0 LDG.E.EL.64 R8, [R6.64] ;  /* 0x0000000406080981 */ /* 0x000ee2000c2e1b00 */
[----:B------:R-:W-:-:S04]  /*0130*/  ISETP.LT.AND P1, PT, R0, 0x200, PT ;  /* 0x000002000000780c */ /* 0x000fc80003f21270 */
[----:B------:R-:W-:-:S05]  /*0140*/  SEL R26, RZ, 0x3f800000, !P1 ;  /* 0x3f800000ff1a7807 */ /* 0x000fca0004800000 */
[----:B------:R-:W-:-:S05]  /*0150*/  FADD R21, R26, 1 ;  /* 0x3f8000001a157421 */ /* 0x000fca0000000000 */
[----:B------:R-:W-:Y:S02]  /*0160*/  FSEL R26, R21, R26, P0 ;  /* 0x0000001a151a7208 */ /* 0x000fe40000000000 */
[----:B------:R-:W-:Y:S03]  /*0170*/  MUFU.RCP R21, R21 ;  /* 0x0000001500157308 */ /* 0x000fe60000001000 */
[C---:B------:R-:W-:Y:S01]  /*0180*/  FADD R25, R26.reuse, R26 ;  /* 0x0000001a1a197221 */ /* 0x040fe20000000000 */
[----:B------:R-:W-:-:S03]  /*0190*/  FMUL R29, R26, 16777216 ;  /* 0x4b8000001a1d7820 */ /* 0x000fc60000400000 */
[C---:B------:R-:W-:Y:S01]  /*01a0*/  FADD R23, R26.reuse, R25 ;  /* 0x000000191a177221 */ /* 0x040fe20000000000 */
[C---:B------:R-:W-:Y:S01]  /*01b0*/  FMUL R0, R25.reuse, 16777216 ;  /* 0x4b80000019007820 */ /* 0x040fe20000400000 */
[----:B------:R-:W-:Y:S02]  /*01c0*/  FSETP.GEU.AND P1, PT, R25, 1.175494350822287508e-38, PT ;  /* 0x008000001900780b */ /* 0x000fe40003f2e000 */
[----:B------:R-:W-:Y:S01]  /*01d0*/  FADD R22, R26, R23 ;  /* 0x000000171a167221 */ /* 0x000fe20000000000 */
[C---:B------:R-:W-:Y:S01]  /*01e0*/  FMUL R2, R23.reuse, 16777216 ;  /* 0x4b80000017027820 */ /* 0x040fe20000400000 */
[----:B------:R-:W-:Y:S02]  /*01f0*/  FSEL R0, R0, R25, !P1 ;  /* 0x0000001900007208 */ /* 0x000fe40004800000 */
[C---:B------:R-:W-:Y:S01]  /*0200*/  FMUL R27, R22.reuse, 16777216 ;  /* 0x4b800000161b7820 */ /* 0x040fe20000400000 */
[----:B------:R-:W-:Y:S01]  /*0210*/  FSETP.GEU.AND P4, PT, R22, 1.175494350822287508e-38, PT ;  /* 0x008000001600780b */ /* 0x000fe20003f8e000 */
[----:B------:R-:W0:Y:S01]  /*0220*/  MUFU.RCP R20, R0 ;  /* 0x0000000000147308 */ /* 0x000e220000001000 */
[----:B------:R-:W-:-:S02]  /*0230*/  FSETP.GEU.AND P3, PT, R23, 1.175494350822287508e-38, PT ;  /* 0x008000001700780b */ /* 0x000fc40003f6e000 */
[----:B------:R-:W-:Y:S02]  /*0240*/  FSEL R27, R27, R22, !P4 ;  /* 0x000000161b1b7208 */ /* 0x000fe40006000000 */
[----:B------:R-:W-:Y:S02]  /*0250*/  FSEL R2, R2, R23, !P3 ;  /* 0x0000001702027208 */ /* 0x000fe40005800000 */
[CC--:B------:R-:W-:Y:S02]  /*0260*/  FSEL R31, R29.reuse, R26.reuse, !P1 ;  /* 0x0000001a1d1f7208 */ /* 0x0c0fe40004800000 */
[----:B------:R-:W1:Y:S01]  /*0270*/  MUFU.RCP R27, R27 ;  /* 0x0000001b001b7308 */ /* 0x000e620000001000 */
[CC--:B------:R-:W-:Y:S02]  /*0280*/  FSEL R35, R29.reuse, R26.reuse, !P3 ;  /* 0x0000001a1d237208 */ /* 0x0c0fe40005800000 */
[----:B------:R-:W-:Y:S02]  /*0290*/  FSEL R32, R29, R26, !P4 ;  /* 0x0000001a1d207208 */ /* 0x000fe40006000000 */
[----:B------:R-:W-:Y:S01]  /*02a0*/  FSETP.NEU.AND P1, PT, R25, RZ, PT ;  /* 0x000000ff1900720b */ /* 0x000fe20003f2d000 */
[----:B0-----:R-:W-:-:S02]  /*02b0*/  FMUL R20, R20, R31 ;  /* 0x0000001f14147220 */ /* 0x001fc40000400000 */
[----:B------:R-:W0:Y:S01]  /*02c0*/  MUFU.RCP R24, R2 ;  /* 0x0000000200187308 */ /* 0x000e220000001000 */
[----:B------:R-:W-:Y:S01]  /*02d0*/  FSETP.NEU.AND P3, PT, R22, RZ, PT ;  /* 0x000000ff1600720b */ /* 0x000fe20003f6d000 */
[----:B-1----:R-:W-:-:S05]  /*02e0*/  FMUL R27, R27, R32 ;  /* 0x000000201b1b7220 */ /* 0x002fca0000400000 */
[----:B------:R-:W-:Y:S01]  /*02f0*/  FSEL R27, R27, RZ, P3 ;  /* 0x000000ff1b1b7208 */ /* 0x000fe20001800000 */
[----:B0-----:R-:W-:Y:S01]  /*0300*/  FMUL R24, R24, R35 ;  /* 0x0000002318187220 */ /* 0x001fe20000400000 */
[----:B--2---:R-:W-:Y:S02]  /*0310*/  SHF.L.U32 R33, R10, 0x10, RZ ;  /* 0x000000100a217819 */ /* 0x004fe400000006ff */
[----:B------:R-:W-:Y:S02]  /*0320*/  SHF.L.U32 R30, R11, 0x10, RZ ;  /* 0x000000100b1e7819 */ /* 0x000fe400000006ff */
[----:B------:R-:W-:Y:S02]  /*0330*/  FSEL R33, R33, RZ, !P2 ;  /* 0x000000ff21217208 */ /* 0x000fe40005000000 */
[----:B------:R-:W-:Y:S02]  /*0340*/  FSEL R30, R30, RZ, !P2 ;  /* 0x000000ff1e1e7208 */ /* 0x000fe40005000000 */
[----:B------:R-:W-:-:S02]  /*0350*/  PRMT R10, R10, 0x7632, R10 ;  /* 0x000076320a0a7816 */ /* 0x000fc4000000000a */
[----:B---3--:R-:W-:Y:S02]  /*0360*/  SHF.L.U32 R0, R8, 0x10, RZ ;  /* 0x0000001008007819 */ /* 0x008fe400000006ff */
[----:B------:R-:W-:Y:S02]  /*0370*/  SHF.L.U32 R29, R9, 0x10, RZ ;  /* 0x00000010091d7819 */ /* 0x000fe400000006ff */
[----:B------:R-:W-:Y:S01]  /*0380*/  PRMT R11, R11, 0x7632, R11 ;  /* 0x000076320b0b7816 */ /* 0x000fe2000000000b */
[----:B------:R-:W-:Y:S01]  /*0390*/  FADD R2, -R33, R0 ;  /* 0x0000000021027221 */ /* 0x000fe20000000100 */
[----:B------:R-:W-:Y:S02]  /*03a0*/  SHF.L.U32 R10, R10, 0x10, RZ ;  /* 0x000000100a0a7819 */ /* 0x000fe400000006ff */
[----:B------:R-:W-:Y:S01]  /*03b0*/  SHF.L.U32 R11, R11, 0x10, RZ ;  /* 0x000000100b0b7819 */ /* 0x000fe200000006ff */
[----:B------:R-:W-:Y:S01]  /*03c0*/  FFMA R28, R2, R21, R33 ;  /* 0x00000015021c7223 */ /* 0x000fe20000000021 */
[----:B------:R-:W-:-:S03]  /*03d0*/  PRMT R9, R9, 0x7632, R9 ;  /* 0x0000763209097816 */ /* 0x000fc60000000009 */
[----:B------:R-:W-:Y:S01]  /*03e0*/  FADD R31, R0, -R28 ;  /* 0x8000001c001f7221 */ /* 0x000fe20000000000 */
[----:B------:R-:W-:Y:S01]  /*03f0*/  FADD R0, -R30, R29 ;  /* 0x0000001d1e007221 */ /* 0x000fe20000000100 */
[----:B------:R-:W-:Y:S02]  /*0400*/  FSEL R28, R28, R33, P0 ;  /* 0x000000211c1c7208 */ /* 0x000fe40000000000 */
[----:B------:R-:W-:Y:S01]  /*0410*/  PRMT R33, R8, 0x7632, R33 ;  /* 0x0000763208217816 */ /* 0x000fe20000000021 */
[----:B------:R-:W-:-:S03]  /*0420*/  FFMA R32, R21, R0, R30 ;  /* 0x0000000015207223 */ /* 0x000fc6000000001e */
[----:B------:R-:W-:Y:S01]  /*0430*/  SHF.L.U32 R33, R33, 0x10, RZ ;  /* 0x0000001021217819 */ /* 0x000fe200000006ff */
[----:B------:R-:W-:Y:S01]  /*0440*/  FADD R29, R29, -R32 ;  /* 0x800000201d1d7221 */ /* 0x000fe20000000000 */
[----:B------:R-:W-:Y:S02]  /*0450*/  FSEL R8, R32, R30, P0 ;  /* 0x0000001e20087208 */ /* 0x000fe40000000000 */
[----:B------:R-:W-:Y:S01]  /*0460*/  FSEL R30, R10, RZ, !P2 ;  /* 0x000000ff0a1e7208 */ /* 0x000fe20005000000 */
[----:B------:R-:W-:Y:S01]  /*0470*/  FFMA R10, R2, R31, RZ ;  /* 0x0000001f020a7223 */ /* 0x000fe200000000ff */
[----:B------:R-:W-:Y:S01]  /*0480*/  FSEL R32, R11, RZ, !P2 ;  /* 0x000000ff0b207208 */ /* 0x000fe20005000000 */
[----:B------:R-:W-:Y:S01]  /*0490*/  FFMA R29, R0, R29, RZ ;  /* 0x0000001d001d7223 */ /* 0x000fe200000000ff */
[----:B------:R-:W-:Y:S01]  /*04a0*/  SHF.L.U32 R11, R9, 0x10, RZ ;  /* 0x00000010090b7819 */ /* 0x000fe200000006ff */
[----:B------:R-:W-:Y:S01]  /*04b0*/  FADD R2, -R30, R33 ;  /* 0x000000211e027221 */ /* 0x000fe20000000100 */
[----:B------:R-:W0:Y:S02]  /*04c0*/  SHFL.BFLY PT, R9, R22, 0x10, 0x1f ;  /* 0x0e001f0016097f89 */ /* 0x000e2400000e0000 */
[----:B------:R-:W-:Y:S01]  /*04d0*/  FSEL R29, R29, RZ, P0 ;  /* 0x000000ff1d1d7208 */ /* 0x000fe20000000000 */
[----:B------:R-:W-:Y:S01]  /*04e0*/  FFMA R31, R21, R2, R30 ;  /* 0x00000002151f7223 */ /* 0x000fe2000000001e */
[----:B------:R-:W-:-:S03]  /*04f0*/  FADD R0, -R32, R11 ;  /* 0x0000000b20007221 */ /* 0x000fc60000000100 */
[----:B------:R-:W-:Y:S01]  /*0500*/  FADD R33, R33, -R31 ;  /* 0x8000001f21217221 */ /* 0x000fe20000000000 */
[----:B------:R-:W-:Y:S01]  /*0510*/  FSEL R31, R31, R30, P0 ;  /* 0x0000001e1f1f7208 */ /* 0x000fe20000000000 */
[----:B------:R-:W-:Y:S02]  /*0520*/  FFMA R21, R21, R0, R32 ;  /* 0x0000000015157223 */ /* 0x000fe40000000020 */
[----:B------:R-:W-:Y:S02]  /*0530*/  FFMA R33, R2, R33, RZ ;  /* 0x0000002102217223 */ /* 0x000fe400000000ff */
[----:B------:R-:W-:Y:S01]  /*0540*/  FADD R35, R11, -R21 ;  /* 0x800000150b237221 */ /* 0x000fe20000000000 */
[----:B------:R-:W-:Y:S01]  /*0550*/  FSEL R11, R20, RZ, P1 ;  /* 0x000000ff140b7208 */ /* 0x000fe20000800000 */
[----:B------:R-:W-:Y:S01]  /*0560*/  FADD R31, -R28, R31 ;  /* 0x0000001f1c1f7221 */ /* 0x000fe20000000100 */
[----:B------:R-:W-:Y:S01]  /*0570*/  FSEL R32, R21, R32, P0 ;  /* 0x0000002015207208 */ /* 0x000fe20000000000 */
[----:B------:R-:W-:Y:S01]  /*0580*/  FADD R10, R10, R33 ;  /* 0x000000210a0a7221 */ /* 0x000fe20000000000 */
[----:B------:R-:W-:Y:S01]  /*0590*/  FSETP.NEU.AND P1, PT, R23, RZ, PT ;  /* 0x000000ff1700720b */ /* 0x000fe20003f2d000 */
[C---:B------:R-:W-:Y:S01]  /*05a0*/  FMUL R21, R31.reuse, R31 ;  /* 0x0000001f1f157220 */ /* 0x040fe20000400000 */
[----:B------:R-:W-:Y:S01]  /*05b0*/  FFMA R31, R31, R11, R28 ;  /* 0x0000000b1f1f7223 */ /* 0x000fe2000000001c */
[----:B------:R-:W-:Y:S01]  /*05c0*/  FFMA R0, R0, R35, RZ ;  /* 0x0000002300007223 */ /* 0x000fe200000000ff */
[----:B------:R-:W-:Y:S01]  /*05d0*/  FSEL R10, R10, RZ, P0 ;  /* 0x000000ff0a0a7208 */ /* 0x000fe20000000000 */
[----:B------:R-:W-:Y:S01]  /*05e0*/  FMUL R21, R26, R21 ;  /* 0x000000151a157220 */ /* 0x000fe20000400000 */
[----:B------:R-:W-:Y:S01]  /*05f0*/  FADD R8, R8, -R31 ;  /* 0x8000001f08087221 */ /* 0x000fe20000000000 */
[----:B0-----:R-:W-:Y:S01]  /*0600*/  FADD R2, R22, R9 ;  /* 0x0000000916027221 */ /* 0x001fe20000000000 */
[----:B------:R-:W-:Y:S01]  /*0610*/  FSEL R24, R24, RZ, P1 ;  /* 0x000000ff18187208 */ /* 0x000fe20000800000 */
[----:B------:R-:W-:Y:S01]  /*0620*/  FFMA R10, R11, R21, R10 ;  /* 0x000000150b0a7223 */ /* 0x000fe2000000000a */
[----:B------:R-:W-:Y:S01]  /*0630*/  FMUL R20, R8, R8 ;  /* 0x0000000808147220 */ /* 0x000fe20000400000 */
[C---:B------:R-:W-:Y:S01]  /*0640*/  FMUL R21, R2.reuse, 0.25 ;  /* 0x3e80000002157820 */ /* 0x040fe20000400000 */
[----:B------:R-:W-:Y:S01]  /*0650*/  FSETP.GEU.AND P4, PT, |R2|, 1.175494350822287508e-38, PT ;  /* 0x008000000200780b */ /* 0x000fe20003f8e200 */
[----:B------:R-:W-:Y:S01]  /*0660*/  FADD R29, R29, R10 ;  /* 0x0000000a1d1d7221 */ /* 0x000fe20000000000 */
[----:B------:R-:W-:Y:S01]  /*0670*/  FMUL R20, R25, R20 ;  /* 0x0000001419147220 */ /* 0x000fe20000400000 */
[----:B------:R-:W-:Y:S01]  /*0680*/  FFMA R31, R8, R24, R31 ;  /* 0x00000018081f7223 */ /* 0x000fe2000000001f */
[----:B------:R-:W-:Y:S01]  /*0690*/  FSETP.GT.AND P1, PT, |R2|, 8.50705917302346158658e+37, PT ;  /* 0x7e8000000200780b */ /* 0x000fe20003f24200 */
[----:B------:R-:W0:Y:S01]  /*06a0*/  SHFL.BFLY PT, R11, R2, 0x8, 0x1f ;  /* 0x0d001f00020b7f89 */ /* 0x000e2200000e0000 */
[----:B------:R-:W-:Y:S01]  /*06b0*/  FFMA R29, R24, R20, R29 ;  /* 0x00000014181d7223 */ /* 0x000fe2000000001d */
[----:B------:R-:W-:Y:S01]  /*06c0*/  FADD R32, R32, -R31 ;  /* 0x8000001f20207221 */ /* 0x000fe20000000000 */
[----:B------:R-:W-:-:S02]  /*06d0*/  FSEL R24, R21, R2, P1 ;  /* 0x0000000215187208 */ /* 0x000fc40000800000 */
[----:B------:R-:W-:Y:S01]  /*06e0*/  FSEL R0, R0, RZ, P0 ;  /* 0x000000ff00007208 */ /* 0x000fe20000000000 */
[C---:B------:R-:W-:Y:S01]  /*06f0*/  FMUL R10, R32.reuse, R32 ;  /* 0x00000020200a7220 */ /* 0x040fe20000400000 */
[----:B------:R-:W-:Y:S01]  /*0700*/  FFMA R8, R32, R27, R31 ;  /* 0x0000001b20087223 */ /* 0x000fe2000000001f */
[----:B------:R-:W-:Y:S01]  /*0710*/  @!P4 FMUL R24, R24, 16777216 ;  /* 0x4b8000001818c820 */ /* 0x000fe20000400000 */
[----:B------:R-:W-:Y:S01]  /*0720*/  FSETP.NEU.AND P3, PT, R2, RZ, PT ;  /* 0x000000ff0200720b */ /* 0x000fe20003f6d000 */
[----:B------:R-:W-:Y:S01]  /*0730*/  FADD R0, R0, R29 ;  /* 0x0000001d00007221 */ /* 0x000fe20000000000 */
[----:B------:R-:W-:Y:S01]  /*0740*/  FMUL R10, R23, R10 ;  /* 0x0000000a170a7220 */ /* 0x000fe20000400000 */
[----:B------:R-:W1:Y:S01]  /*0750*/  SHFL.BFLY PT, R21, R8, 0x10, 0x1f ;  /* 0x0e001f0008157f89 */ /* 0x000e6200000e0000 */
[----:B------:R-:W-:Y:S01]  /*0760*/  @P1 FMUL R9, R9, 0.25 ;  /* 0x3e80000009091820 */ /* 0x000fe20000400000 */
[----:B------:R-:W2:Y:S01]  /*0770*/  MUFU.RCP R24, R24 ;  /* 0x0000001800187308 */ /* 0x000ea20000001000 */
[----:B------:R-:W-:-:S02]  /*0780*/  FFMA R27, R27, R10, R0 ;  /* 0x0000000a1b1b7223 */ /* 0x000fc40000000000 */
[----:B------:R-:W-:-:S03]  /*0790*/  @!P4 FMUL R9, R9, 16777216 ;  /* 0x4b8000000909c820 */ /* 0x000fc60000400000 */
[----:B------:R-:W3:Y:S01]  /*07a0*/  SHFL.BFLY PT, R20, R27, 0x10, 0x1f ;  /* 0x0e001f001b147f89 */ /* 0x000ee200000e0000 */
[----:B0-----:R-:W-:-:S04]  /*07b0*/  FADD R0, R2, R11 ;  /* 0x0000000b02007221 */ /* 0x001fc80000000000 */
[C---:B------:R-:W-:Y:S01]  /*07c0*/  FMUL R25, R0.reuse, 0.25 ;  /* 0x3e80000000197820 */ /* 0x040fe20000400000 */
[----:B------:R-:W-:Y:S01]  /*07d0*/  FSETP.GEU.AND P4, PT, |R0|, 1.175494350822287508e-38, PT ;  /* 0x008000000000780b */ /* 0x000fe20003f8e200 */
[----:B--2---:R-:W-:Y:S01]  /*07e0*/  FMUL R10, R24, R9 ;  /* 0x00000009180a7220 */ /* 0x004fe20000400000 */
[----:B------:R-:W-:Y:S01]  /*07f0*/  FSETP.GT.AND P1, PT, |R0|, 8.50705917302346158658e+37, PT ;  /* 0x7e8000000000780b */ /* 0x000fe20003f24200 */
[----:B------:R-:W0:Y:S03]  /*0800*/  SHFL.BFLY PT, R9, R0, 0x4, 0x1f ;  /* 0x0c801f0000097f89 */ /* 0x000e2600000e0000 */
[----:B------:R-:W-:Y:S01]  /*0810*/  FSEL R23, R10, RZ, P3 ;  /* 0x000000ff0a177208 */ /* 0x000fe20001800000 */
[----:B-1----:R-:W-:Y:S01]  /*0820*/  FADD R21, -R8, R21 ;  /* 0x0000001508157221 */ /* 0x002fe20000000100 */
[----:B------:R-:W-:Y:S02]  /*0830*/  FSEL R24, R25, R0, P1 ;  /* 0x0000000019187208 */ /* 0x000fe40000800000 */
[----:B------:R-:W-:Y:S01]  /*0840*/  FSETP.NEU.AND P3, PT, R0, RZ, PT ;  /* 0x000000ff0000720b */ /* 0x000fe20003f6d000 */
[C---:B------:R-:W-:Y:S01]  /*0850*/  FMUL R25, R21.reuse, R21 ;  /* 0x0000001515197220 */ /* 0x040fe20000400000 */
[----:B------:R-:W-:Y:S01]  /*0860*/  FFMA R10, R21, R23, R8 ;  /* 0x00000017150a7223 */ /* 0x000fe20000000008 */
[----:B------:R-:W-:Y:S01]  /*0870*/  @!P4 FMUL R24, R24, 16777216 ;  /* 0x4b8000001818c820 */ /* 0x000fe20000400000 */
[----:B---3--:R-:W-:Y:S01]  /*0880*/  FADD R20, R27, R20 ;  /* 0x000000141b147221 */ /* 0x008fe20000000000 */
[----:B------:R-:W-:-:S02]  /*0890*/  FMUL R25, R22, R25 ;  /* 0x0000001916197220 */ /* 0x000fc40000400000 */
[----:B------:R-:W1:Y:S01]  /*08a0*/  SHFL.BFLY PT, R21, R10, 0x8, 0x1f ;  /* 0x0d001f000a157f89 */ /* 0x000e6200000e0000 */
[----:B------:R-:W-:Y:S01]  /*08b0*/  @P1 FMUL R11, R11, 0.25 ;  /* 0x3e8000000b0b1820 */ /* 0x000fe20000400000 */
[----:B------:R-:W2:Y:S01]  /*08c0*/  MUFU.RCP R24, R24 ;  /* 0x0000001800187308 */ /* 0x000ea20000001000 */
[----:B------:R-:W-:Y:S02]  /*08d0*/  FFMA R20, R23, R25, R20 ;  /* 0x0000001917147223 */ /* 0x000fe40000000014 */
[----:B------:R-:W-:-:S03]  /*08e0*/  @!P4 FMUL R11, R11, 16777216 ;  /* 0x4b8000000b0bc820 */ /* 0x000fc60000400000 */
[----:B------:R-:W3:Y:S01]  /*08f0*/  SHFL.BFLY PT, R23, R20, 0x8, 0x1f ;  /* 0x0d001f0014177f89 */ /* 0x000ee200000e0000 */
[----:B0-----:R-:W-:-:S04]  /*0900*/  FADD R8, R0, R9 ;  /* 0x0000000900087221 */ /* 0x001fc80000000000 */
[C---:B------:R-:W-:Y:S01]  /*0910*/  FMUL R25, R8.reuse, 0.25 ;  /* 0x3e80000008197820 */ /* 0x040fe20000400000 */
[C---:B------:R-:W-:Y:S02]  /*0920*/  FSETP.GEU.AND P4, PT, |R8|.reuse, 1.175494350822287508e-38, PT ;  /* 0x008000000800780b */ /* 0x040fe40003f8e200 */
[----:B------:R-:W-:Y:S01]  /*0930*/  FSETP.GT.AND P1, PT, |R8|, 8.50705917302346158658e+37, PT ;  /* 0x7e8000000800780b */ /* 0x000fe20003f24200 */
[----:B--2---:R-:W-:Y:S02]  /*0940*/  FMUL R22, R24, R11 ;  /* 0x0000000b18167220 */ /* 0x004fe40000400000 */
[----:B------:R-:W0:Y:S01]  /*0950*/  SHFL.BFLY PT, R11, R8, 0x2, 0x1f ;  /* 0x0c401f00080b7f89 */ /* 0x000e2200000e0000 */
[----:B------:R-:W-:Y:S02]  /*0960*/  FSEL R24, R25, R8, P1 ;  /* 0x0000000819187208 */ /* 0x000fe40000800000 */
[----:B------:R-:W-:Y:S01]  /*0970*/  FSEL R22, R22, RZ, P3 ;  /* 0x000000ff16167208 */ /* 0x000fe20001800000 */
[----:B-1----:R-:W-:Y:S01]  /*0980*/  FADD R21, -R10, R21 ;  /* 0x000000150a157221 */ /* 0x002fe20000000100 */
[----:B------:R-:W-:-:S03]  /*0990*/  FSETP.NEU.AND P3, PT, R8, RZ, PT ;  /* 0x000000ff0800720b */ /* 0x000fc60003f6d000 */
[C---:B------:R-:W-:Y:S01]  /*09a0*/  FMUL R25, R21.reuse, R21 ;  /* 0x0000001515197220 */ /* 0x040fe20000400000 */
[----:B------:R-:W-:Y:S01]  /*09b0*/  FFMA R10, R21, R22, R10 ;  /* 0x00000016150a7223 */ /* 0x000fe2000000000a */
[----:B------:R-:W-:Y:S01]  /*09c0*/  @!P4 FMUL R24, R24, 16777216 ;  /* 0x4b8000001818c820 */ /* 0x000fe20000400000 */
[----:B------:R-:W-:Y:S01]  /*09d0*/  @P1 FMUL R9, R9, 0.25 ;  /* 0x3e80000009091820 */ /* 0x000fe20000400000 */
[----:B---3--:R-:W-:Y:S01]  /*09e0*/  FADD R23, R20, R23 ;  /* 0x0000001714177221 */ /* 0x008fe20000000000 */
[----:B------:R-:W-:Y:S01]  /*09f0*/  FMUL R25, R2, R25 ;  /* 0x0000001902197220 */ /* 0x000fe20000400000 */
[----:B------:R-:W1:Y:S01]  /*0a00*/  SHFL.BFLY PT, R21, R10, 0x4, 0x1f ;  /* 0x0c801f000a157f89 */ /* 0x000e6200000e0000 */
[----:B------:R-:W-:Y:S01]  /*0a10*/  @!P4 FMUL R9, R9, 16777216 ;  /* 0x4b8000000909c820 */ /* 0x000fe20000400000 */
[----:B------:R-:W2:Y:S01]  /*0a20*/  MUFU.RCP R24, R24 ;  /* 0x0000001800187308 */ /* 0x000ea20000001000 */
[----:B------:R-:W-:-:S05]  /*0a30*/  FFMA R23, R22, R25, R23 ;  /* 0x0000001916177223 */ /* 0x000fca0000000017 */
[----:B------:R-:W3:Y:S01]  /*0a40*/  SHFL.BFLY PT, R20, R23, 0x4, 0x1f ;  /* 0x0c801f0017147f89 */ /* 0x000ee200000e0000 */
[----:B0-----:R-:W-:-:S04]  /*0a50*/  FADD R2, R8, R11 ;  /* 0x0000000b08027221 */ /* 0x001fc80000000000 */
[C---:B------:R-:W-:Y:S01]  /*0a60*/  FMUL R25, R2.reuse, 0.25 ;  /* 0x3e80000002197820 */ /* 0x040fe20000400000 */
[C---:B------:R-:W-:Y:S02]  /*0a70*/  FSETP.GEU.AND P4, PT, |R2|.reuse, 1.175494350822287508e-38, PT ;  /* 0x008000000200780b */ /* 0x040fe40003f8e200 */
[----:B------:R-:W-:Y:S01]  /*0a80*/  FSETP.GT.AND P1, PT, |R2|, 8.50705917302346158658e+37, PT ;  /* 0x7e8000000200780b */ /* 0x000fe20003f24200 */
[----:B--2---:R-:W-:-:S03]  /*0a90*/  FMUL R9, R24, R9 ;  /* 0x0000000918097220 */ /* 0x004fc60000400000 */
[----:B------:R-:W-:Y:S02]  /*0aa0*/  FSEL R24, R25, R2, P1 ;  /* 0x0000000219187208 */ /* 0x000fe40000800000 */
[----:B------:R-:W-:Y:S01]  /*0ab0*/  FSEL R22, R9, RZ, P3 ;  /* 0x000000ff09167208 */ /* 0x000fe20001800000 */
[----:B-1----:R-:W-:Y:S01]  /*0ac0*/  FADD R21, -R10, R21 ;  /* 0x000000150a157221 */ /* 0x002fe20000000100 */
[----:B------:R-:W0:Y:S03]  /*0ad0*/  SHFL.BFLY PT, R9, R2, 0x1, 0x1f ;  /* 0x0c201f0002097f89 */ /* 0x000e2600000e0000 */
        /* <DEDUP_REMOVED lines=9> */
[----:B------:R-:W-:Y:S01]  /*0b70*/  FFMA R23, R22, R25, R23 ;  /* 0x0000001916177223 */ /* 0x000fe20000000017 */
[----:B------:R-:W-:-:S02]  /*0b80*/  FSETP.NEU.AND P1, PT, R2, RZ, PT ;  /* 0x000000ff0200720b */ /* 0x000fc40003f2d000 */
[----:B------:R-:W-:Y:S02]  /*0b90*/  SHF.R.U32.HI R22, RZ, 0x3, R15 ;  /* 0x00000003ff167819 */ /* 0x000fe4000001160f */
[----:B------:R-:W3:Y:S01]  /*0ba0*/  SHFL.BFLY PT, R20, R23, 0x2, 0x1f ;  /* 0x0c401f0017147f89 */ /* 0x000ee200000e0000 */
[----:B------:R-:W-:Y:S01]  /*0bb0*/  ISETP.GE.AND P4, PT, R15, 0x10, PT ;  /* 0x000000100f00780c */ /* 0x000fe20003f86270 */
[----:B0-----:R-:W-:Y:S01]  /*0bc0*/  FADD R0, R2, R9 ;  /* 0x0000000902007221 */ /* 0x001fe20000000000 */
[----:B--2---:R-:W-:-:S03]  /*0bd0*/  FMUL R11, R24, R11 ;  /* 0x0000000b180b7220 */ /* 0x004fc60000400000 */
[C---:B------:R-:W-:Y:S01]  /*0be0*/  FMUL R27, R0.reuse, 0.25 ;  /* 0x3e800000001b7820 */ /* 0x040fe20000400000 */
[----:B------:R-:W-:Y:S02]  /*0bf0*/  FSETP.GEU.AND P3, PT, |R0|, 1.175494350822287508e-38, PT ;  /* 0x008000000000780b */ /* 0x000fe40003f6e200 */
[----:B------:R-:W-:Y:S01]  /*0c00*/  FSEL R11, R11, RZ, P1 ;  /* 0x000000ff0b0b7208 */ /* 0x000fe20000800000 */
[----:B-1----:R-:W-:Y:S01]  /*0c10*/  FADD R21, -R10, R21 ;  /* 0x000000150a157221 */ /* 0x002fe20000000100 */
[----:B------:R-:W-:-:S03]  /*0c20*/  FSETP.GT.AND P1, PT, |R0|, 8.50705917302346158658e+37, PT ;  /* 0x7e8000000000780b */ /* 0x000fc60003f24200 */
[C---:B------:R-:W-:Y:S01]  /*0c30*/  FMUL R25, R21.reuse, R21 ;  /* 0x0000001515197220 */ /* 0x040fe20000400000 */
[----:B------:R-:W-:Y:S01]  /*0c40*/  FFMA R10, R21, R11, R10 ;  /* 0x0000000b150a7223 */ /* 0x000fe2000000000a */
[----:B------:R-:W-:Y:S01]  /*0c50*/  FSEL R27, R27, R0, P1 ;  /* 0x000000001b1b7208 */ /* 0x000fe20000800000 */
[----:B---3--:R-:W-:Y:S01]  /*0c60*/  FADD R20, R23, R20 ;  /* 0x0000001417147221 */ /* 0x008fe20000000000 */
[----:B------:R-:W-:Y:S02]  /*0c70*/  FMUL R25, R8, R25 ;  /* 0x0000001908197220 */ /* 0x000fe40000400000 */
[----:B------:R-:W0:Y:S01]  /*0c80*/  SHFL.BFLY PT, R21, R10, 0x1, 0x1f ;  /* 0x0c201f000a157f89 */ /* 0x000e2200000e0000 */
[----:B------:R-:W-:Y:S01]  /*0c90*/  @!P3 FMUL R27, R27, 16777216 ;  /* 0x4b8000001b1bb820 */ /* 0x000fe20000400000 */
[----:B------:R-:W-:Y:S01]  /*0ca0*/  LOP3.LUT R23, R22, 0x3c, RZ, 0xc0, !PT ;  /* 0x0000003c16177812 */ /* 0x000fe200078ec0ff */
[----:B------:R-:W-:Y:S01]  /*0cb0*/  FFMA R20, R11, R25, R20 ;  /* 0x000000190b147223 */ /* 0x000fe20000000014 */
[----:B------:R-:W-:Y:S01]  /*0cc0*/  @P1 FMUL R9, R9, 0.25 ;  /* 0x3e80000009091820 */ /* 0x000fe20000400000 */
[----:B------:R-:W1:Y:S01]  /*0cd0*/  MUFU.RCP R8, R27 ;  /* 0x0000001b00087308 */ /* 0x000e620000001000 */
[----:B------:R-:W-:-:S02]  /*0ce0*/  FSETP.NEU.AND P1, PT, R0, RZ, PT ;  /* 0x000000ff0000720b */ /* 0x000fc40003f2d000 */
[----:B------:R-:W2:Y:S01]  /*0cf0*/  SHFL.BFLY PT, R11, R20, 0x1, 0x1f ;  /* 0x0c201f00140b7f89 */ /* 0x000ea200000e0000 */
[----:B------:R-:W-:Y:S01]  /*0d00*/  @!P3 FMUL R9, R9, 16777216 ;  /* 0x4b8000000909b820 */ /* 0x000fe20000400000 */
[----:B------:R-:W-:-:S03]  /*0d10*/  LOP3.LUT P3, RZ, R15, 0x1f, RZ, 0xc0, !PT ;  /* 0x0000001f0fff7812 */ /* 0x000fc6000786c0ff */
[----:B-1----:R-:W-:-:S10]  /*0d20*/  FMUL R8, R8, R9 ;  /* 0x0000000908087220 */ /* 0x002fd40000400000 */
[----:B------:R-:W-:Y:S01]  /*0d30*/  @!P3 STS [R23+0x80], R0 ;  /* 0x000080001700b388 */ /* 0x000fe20000000800 */
[----:B0-----:R-:W-:Y:S01]  /*0d40*/  FADD R21, -R10, R21 ;  /* 0x000000150a157221 */ /* 0x001fe20000000100 */
[----:B------:R-:W-:-:S03]  /*0d50*/  FSEL R8, R8, RZ, P1 ;  /* 0x000000ff08087208 */ /* 0x000fc60000800000 */
[C---:B------:R-:W-:Y:S02]  /*0d60*/  FMUL R9, R21.reuse, R21 ;  /* 0x0000001515097220 */ /* 0x040fe40000400000 */
[----:B------:R-:W-:Y:S01]  /*0d70*/  FFMA R10, R21, R8, R10 ;  /* 0x00000008150a7223 */ /* 0x000fe2000000000a */
[----:B--2---:R-:W-:Y:S01]  /*0d80*/  FADD R11, R20, R11 ;  /* 0x0000000b140b7221 */ /* 0x004fe20000000000 */
[----:B------:R-:W-:-:S03]  /*0d90*/  FMUL R9, R2, R9 ;  /* 0x0000000902097220 */ /* 0x000fc60000400000 */
[----:B------:R-:W-:Y:S01]  /*0da0*/  @!P3 STS [R23], R10 ;  /* 0x0000000a1700b388 */ /* 0x000fe20000000800 */
[----:B------:R-:W-:-:S05]  /*0db0*/  FFMA R8, R8, R9, R11 ;  /* 0x0000000908087223 */ /* 0x000fca000000000b */
[----:B------:R-:W-:Y:S04]  /*0dc0*/  @!P3 STS [R23+0x40], R8 ;  /* 0x000040081700b388 */ /* 0x000fe80000000800 */
[----:B------:R-:W-:Y:S06]  /*0dd0*/  BAR.SYNC.DEFER_BLOCKING 0x0 ;  /* 0x0000000000007b1d */ /* 0x000fec0000010000 */
[----:B------:R-:W0:Y:S04]  /*0de0*/  @!P4 LDS R18, [R15.X4+0x80] ;  /* 0x000080000f12c984 */ /* 0x000e280000004800 */
[----:B------:R-:W1:Y:S04]  /*0df0*/  @!P4 LDS R17, [R15.X4] ;  /* 0x000000000f11c984 */ /* 0x000e680000004800 */
[----:B------:R-:W2:Y:S04]  /*0e00*/  @!P4 LDS R19, [R15.X4+0x40] ;  /* 0x000040000f13c984 */ /* 0x000ea80000004800 */
[----:B0-----:R-:W0:Y:S04]  /*0e10*/  SHFL.BFLY PT, R9, R18, 0x8, 0x1f ;  /* 0x0d001f0012097f89 */ /* 0x001e2800000e0000 */
[----:B-1----:R-:W1:Y:S04]  /*0e20*/  SHFL.BFLY PT, R8, R17, 0x8, 0x1f ;  /* 0x0d001f0011087f89 */ /* 0x002e6800000e0000 */
[----:B--2---:R-:W2:Y:S01]  /*0e30*/  SHFL.BFLY PT, R10, R19, 0x8, 0x1f ;  /* 0x0d001f00130a7f89 */ /* 0x004ea200000e0000 */
[----:B0-----:R-:W-:-:S04]  /*0e40*/  FADD R2, R18, R9 ;  /* 0x0000000912027221 */ /* 0x001fc80000000000 */
[C---:B------:R-:W-:Y:S01]  /*0e50*/  FMUL R11, R2.reuse, 0.25 ;  /* 0x3e800000020b7820 */ /* 0x040fe20000400000 */
[C---:B------:R-:W-:Y:S01]  /*0e60*/  FSETP.GEU.AND P3, PT, |R2|.reuse, 1.175494350822287508e-38, PT ;  /* 0x008000000200780b */ /* 0x040fe20003f6e200 */
[----:B------:R-:W0:Y:S01]  /*0e70*/  SHFL.BFLY PT, R21, R2, 0x4, 0x1f ;  /* 0x0c801f0002157f89 */ /* 0x000e2200000e0000 */
[----:B------:R-:W-:Y:S01]  /*0e80*/  FSETP.GT.AND P1, PT, |R2|, 8.50705917302346158658e+37, PT ;  /* 0x7e8000000200780b */ /* 0x000fe20003f24200 */
[----:B-1----:R-:W-:Y:S01]  /*0e90*/  FADD R8, -R17, R8 ;  /* 0x0000000811087221 */ /* 0x002fe20000000100 */
[----:B--2---:R-:W-:Y:S02]  /*0ea0*/  FADD R19, R19, R10 ;  /* 0x0000000a13137221 */ /* 0x004fe40000000000 */
[----:B------:R-:W-:-:S07]  /*0eb0*/  FSEL R11, R11, R2, P1 ;  /* 0x000000020b0b7208 */ /* 0x000fce0000800000 */
[----:B------:R-:W-:Y:S02]  /*0ec0*/  @!P3 FMUL R11, R11, 16777216 ;  /* 0x4b8000000b0bb820 */ /* 0x000fe40000400000 */
[----:B------:R-:W-:Y:S02]  /*0ed0*/  @P1 FMUL R9, R9, 0.25 ;  /* 0x3e80000009091820 */ /* 0x000fe40000400000 */
[----:B------:R1:W2:Y:S02]  /*0ee0*/  MUFU.RCP R20, R11 ;  /* 0x0000000b00147308 */ /* 0x0002a40000001000 */
[----:B------:R-:W-:Y:S01]  /*0ef0*/  @!P3 FMUL R9, R9, 16777216 ;  /* 0x4b8000000909b820 */ /* 0x000fe20000400000 */
[C---:B------:R-:W-:Y:S01]  /*0f00*/  FSETP.NEU.AND P3, PT, R2.reuse, RZ, PT ;  /* 0x000000ff0200720b */ /* 0x040fe20003f6d000 */
[----:B0-----:R-:W-:Y:S01]  /*0f10*/  FADD R0, R2, R21 ;  /* 0x0000001502007221 */ /* 0x001fe20000000000 */
[----:B-1----:R-:W-:-:S03]  /*0f20*/  FMUL R11, R8, R8 ;  /* 0x00000008080b7220 */ /* 0x002fc60000400000 */
[C---:B------:R-:W-:Y:S01]  /*0f30*/  FMUL R23, R0.reuse, 0.25 ;  /* 0x3e80000000177820 */ /* 0x040fe20000400000 */
[----:B------:R-:W-:Y:S01]  /*0f40*/  FSETP.GEU.AND P4, PT, |R0|, 1.175494350822287508e-38, PT ;  /* 0x008000000000780b */ /* 0x000fe20003f8e200 */
[----:B------:R-:W-:Y:S01]  /*0f50*/  FMUL R11, R18, R11 ;  /* 0x0000000b120b7220 */ /* 0x000fe20000400000 */
[----:B------:R-:W-:Y:S01]  /*0f60*/  FSETP.GT.AND P1, PT, |R0|, 8.50705917302346158658e+37, PT ;  /* 0x7e8000000000780b */ /* 0x000fe20003f24200 */
[----:B--2---:R-:W-:Y:S02]  /*0f70*/  FMUL R20, R20, R9 ;  /* 0x0000000914147220 */ /* 0x004fe40000400000 */
[----:B------:R-:W0:Y:S01]  /*0f80*/  SHFL.BFLY PT, R9, R0, 0x2, 0x1f ;  /* 0x0c401f0000097f89 */ /* 0x000e2200000e0000 */
[----:B------:R-:W-:Y:S02]  /*0f90*/  FSEL R23, R23, R0, P1 ;  /* 0x0000000017177208 */ /* 0x000fe40000800000 */
[----:B------:R-:W-:Y:S02]  /*0fa0*/  FSEL R20, R20, RZ, P3 ;  /* 0x000000ff14147208 */ /* 0x000fe40001800000 */
[----:B------:R-:W-:-:S03]  /*0fb0*/  FSETP.NEU.AND P3, PT, R0, RZ, PT ;  /* 0x000000ff0000720b */ /* 0x000fc60003f6d000 */
[----:B------:R-:W-:Y:S01]  /*0fc0*/  FFMA R17, R8, R20, R17 ;  /* 0x0000001408117223 */ /* 0x000fe20000000011 */
[----:B------:R-:W-:Y:S01]  /*0fd0*/  @!P4 FMUL R23, R23, 16777216 ;  /* 0x4b8000001717c820 */ /* 0x000fe20000400000 */
[----:B------:R-:W-:Y:S01]  /*0fe0*/  FFMA R19, R20, R11, R19 ;  /* 0x0000000b14137223 */ /* 0x000fe20000000013 */
[----:B------:R-:W-:Y:S02]  /*0ff0*/  @P1 FMUL R21, R21, 0.25 ;  /* 0x3e80000015151820 */ /* 0x000fe40000400000 */
[----:B------:R-:W1:Y:S01]  /*1000*/  SHFL.BFLY PT, R10, R17, 0x4, 0x1f ;  /* 0x0c801f00110a7f89 */ /* 0x000e6200000e0000 */
[----:B------:R-:W2:Y:S01]  /*1010*/  MUFU.RCP R20, R23 ;  /* 0x0000001700147308 */ /* 0x000ea20000001000 */
[----:B------:R-:W-:Y:S02]  /*1020*/  @!P4 FMUL R21, R21, 16777216 ;  /* 0x4b8000001515c820 */ /* 0x000fe40000400000 */
[----:B------:R-:W3:Y:S01]  /*1030*/  SHFL.BFLY PT, R18, R19, 0x4, 0x1f ;  /* 0x0c801f0013127f89 */ /* 0x000ee200000e0000 */
[----:B0-----:R-:W-:-:S05]  /*1040*/  FADD R8, R0, R9 ;  /* 0x0000000900087221 */ /* 0x001fca0000000000 */
[----:B------:R-:W-:Y:S01]  /*1050*/  FSETP.GEU.AND P4, PT, |R8|, 1.175494350822287508e-38, PT ;  /* 0x008000000800780b */ /* 0x000fe20003f8e200 */
[----:B--2---:R-:W-:Y:S01]  /*1060*/  FMUL R20, R20, R21 ;  /* 0x0000001514147220 */ /* 0x004fe20000400000 */
[C---:B------:R-:W-:Y:S01]  /*1070*/  FMUL R21, R8.reuse, 0.25 ;  /* 0x3e80000008157820 */ /* 0x040fe20000400000 */
[----:B------:R-:W-:Y:S01]  /*1080*/  FSETP.GT.AND P1, PT, |R8|, 8.50705917302346158658e+37, PT ;  /* 0x7e8000000800780b */ /* 0x000fe20003f24200 */
[----:B------:R-:W0:Y:S02]  /*1090*/  SHFL.BFLY PT, R11, R8, 0x1, 0x1f ;  /* 0x0c201f00080b7f89 */ /* 0x000e2400000e0000 */
[----:B------:R-:W-:Y:S01]  /*10a0*/  FSEL R20, R20, RZ, P3 ;  /* 0x000000ff14147208 */ /* 0x000fe20001800000 */
[----:B-1----:R-:W-:Y:S01]  /*10b0*/  FADD R10, -R17, R10 ;  /* 0x0000000a110a7221 */ /* 0x002fe20000000100 */
[----:B------:R-:W-:-:S03]  /*10c0*/  FSEL R22, R21, R8, P1 ;  /* 0x0000000815167208 */ /* 0x000fc60000800000 */
[C---:B------:R-:W-:Y:S01]  /*10d0*/  FMUL R21, R10.reuse, R10 ;  /* 0x0000000a0a157220 */ /* 0x040fe20000400000 */
[----:B------:R-:W-:Y:S01]  /*10e0*/  FFMA R10, R10, R20, R17 ;  /* 0x000000140a0a7223 */ /* 0x000fe20000000011 */
[----:B------:R-:W-:Y:S01]  /*10f0*/  @!P4 FMUL R22, R22, 16777216 ;  /* 0x4b8000001616c820 */ /* 0x000fe20000400000 */
[----:B---3--:R-:W-:Y:S01]  /*1100*/  FADD R19, R19, R18 ;  /* 0x0000001213137221 */ /* 0x008fe20000000000 */
[----:B------:R-:W-:Y:S01]  /*1110*/  FMUL R21, R2, R21 ;  /* 0x0000001502157220 */ /* 0x000fe20000400000 */
[----:B------:R-:W-:Y:S01]  /*1120*/  @P1 FMUL R9, R9, 0.25 ;  /* 0x3e80000009091820 */ /* 0x000fe20000400000 */
[----:B------:R-:W1:Y:S01]  /*1130*/  SHFL.BFLY PT, R17, R10, 0x2, 0x1f ;  /* 0x0c401f000a117f89 */ /* 0x000e6200000e0000 */
[----:B------:R-:W-:Y:S01]  /*1140*/  FSETP.NEU.AND P1, PT, R8, RZ, PT ;  /* 0x000000ff0800720b */ /* 0x000fe20003f2d000 */
[----:B------:R-:W2:Y:S01]  /*1150*/  MUFU.RCP R22, R22 ;  /* 0x0000001600167308 */ /* 0x000ea20000001000 */
[----:B------:R-:W-:Y:S01]  /*1160*/  FFMA R19, R20, R21, R19 ;  /* 0x0000001514137223 */ /* 0x000fe20000000013 */
[----:B------:R-:W-:-:S04]  /*1170*/  @!P4 FMUL R9, R9, 16777216 ;  /* 0x4b8000000909c820 */ /* 0x000fc80000400000 */
[----:B------:R-:W3:Y:S01]  /*1180*/  SHFL.BFLY PT, R18, R19, 0x2, 0x1f ;  /* 0x0c401f0013127f89 */ /* 0x000ee200000e0000 */
[----:B0-----:R-:W-:-:S04]  /*1190*/  FADD R2, R8, R11 ;  /* 0x0000000b08027221 */ /* 0x001fc80000000000 */
[C---:B------:R-:W-:Y:S01]  /*11a0*/  FMUL R23, R2.reuse, 0.25 ;  /* 0x3e80000002177820 */ /* 0x040fe20000400000 */
[----:B------:R-:W-:Y:S01]  /*11b0*/  FSETP.GEU.AND P3, PT, |R2|, 1.175494350822287508e-38, PT ;  /* 0x008000000200780b */ /* 0x000fe20003f6e200 */
[----:B--2---:R-:W-:-:S05]  /*11c0*/  FMUL R9, R22, R9 ;  /* 0x0000000916097220 */ /* 0x004fca0000400000 */
        /* <DEDUP_REMOVED lines=10> */
[----:B------:R-:W-:Y:S02]  /*1270*/  FFMA R18, R9, R21, R18 ;  /* 0x0000001509127223 */ /* 0x000fe40000000012 */
[----:B------:R-:W-:Y:S01]  /*1280*/  @P1 FMUL R11, R11, 0.25 ;  /* 0x3e8000000b0b1820 */ /* 0x000fe20000400000 */
[----:B------:R-:W1:Y:S01]  /*1290*/  MUFU.RCP R0, R23 ;  /* 0x0000001700007308 */ /* 0x000e620000001000 */
[----:B------:R-:W-:Y:S01]  /*12a0*/  LOP3.LUT P1, RZ, R15, 0xf, RZ, 0xc0, !PT ;  /* 0x0000000f0fff7812 */ /* 0x000fe2000782c0ff */
[----:B------:R-:W2:Y:S01]  /*12b0*/  SHFL.BFLY PT, R9, R18, 0x1, 0x1f ;  /* 0x0c201f0012097f89 */ /* 0x000ea200000e0000 */
[----:B------:R-:W-:Y:S01]  /*12c0*/  @!P3 FMUL R11, R11, 16777216 ;  /* 0x4b8000000b0bb820 */ /* 0x000fe20000400000 */
[----:B------:R-:W-:-:S02]  /*12d0*/  FSETP.NEU.AND P3, PT, R2, RZ, PT ;  /* 0x000000ff0200720b */ /* 0x000fc40003f6d000 */
[----:B------:R-:W-:Y:S01]  /*12e0*/  ISETP.LT.AND P1, PT, R15, 0x10, !P1 ;  /* 0x000000100f00780c */ /* 0x000fe20004f21270 */
[----:B-1----:R-:W-:Y:S01]  /*12f0*/  FMUL R0, R0, R11 ;  /* 0x0000000b00007220 */ /* 0x002fe20000400000 */
[----:B0-----:R-:W-:-:S11]  /*1300*/  FADD R17, -R10, R17 ;  /* 0x000000110a117221 */ /* 0x001fd60000000100 */
[----:B------:R-:W-:Y:S01]  /*1310*/  @P1 STS [R15.X4+0x80], R2 ;  /* 0x000080020f001388 */ /* 0x000fe20000004800 */
[----:B------:R-:W-:Y:S01]  /*1320*/  FSEL R0, R0, RZ, P3 ;  /* 0x000000ff00007208 */ /* 0x000fe20001800000 */
[----:B------:R-:W-:-:S04]  /*1330*/  FMUL R11, R17, R17 ;  /* 0x00000011110b7220 */ /* 0x000fc80000400000 */
[----:B------:R-:W-:Y:S01]  /*1340*/  FFMA R26, R17, R0, R10 ;  /* 0x00000000111a7223 */ /* 0x000fe2000000000a */
[----:B--2---:R-:W-:Y:S01]  /*1350*/  FADD R9, R18, R9 ;  /* 0x0000000912097221 */ /* 0x004fe20000000000 */
[----:B------:R-:W-:-:S03]  /*1360*/  FMUL R11, R8, R11 ;  /* 0x0000000b080b7220 */ /* 0x000fc60000400000 */
[----:B------:R-:W-:Y:S01]  /*1370*/  @P1 STS [R15.X4], R26 ;  /* 0x0000001a0f001388 */ /* 0x000fe20000004800 */
[----:B------:R-:W-:Y:S01]  /*1380*/  FFMA R0, R0, R11, R9 ;  /* 0x0000000b00007223 */ /* 0x000fe20000000009 */
[----:B------:R-:W-:-:S04]  /*1390*/  IMAD.WIDE.U32 R8, R16, R3, c[0x0][0x168] ;  /* 0x00005a0010087625 */ /* 0x000fc800078e0003 */
[----:B------:R-:W-:Y:S01]  /*13a0*/  @P1 STS [R15.X4+0x40], R0 ;  /* 0x000040000f001388 */ /* 0x000fe20000004800 */
[----:B------:R-:W-:-:S03]  /*13b0*/  IMAD.WIDE.U32 R16, R16, R3, c[0x0][0x170] ;  /* 0x00005c0010107625 */ /* 0x000fc600078e0003 */
[----:B------:R-:W-:Y:S01]  /*13c0*/  BAR.SYNC.DEFER_BLOCKING 0x0 ;  /* 0x0000000000007b1d */ /* 0x000fe20000010000 */
[----:B------:R-:W-:-:S05]  /*13d0*/  CS2R R20, SRZ ;  /* 0x0000000000147805 */ /* 0x000fca000001ff00 */
[----:B------:R-:W2:Y:S04]  /*13e0*/  LDG.E.EL.64 R24, [R8.64] ;  /* 0x0000000408187981 */ /* 0x000ea8000c2e1b00 */
[----:B------:R-:W3:Y:S04]  /*13f0*/  LDG.E.EL.64 R22, [R16.64] ;  /* 0x0000000410167981 */ /* 0x000ee8000c2e1b00 */
[----:B------:R-:W4:Y:S04]  /*1400*/  LDG.E.EL.64 R10, [R8.64+0x1800] ;  /* 0x00180004080a7981 */ /* 0x000f28000c2e1b00 */
[----:B------:R-:W5:Y:S04]  /*1410*/  LDG.E.EL.64 R18, [R16.64+0x1800] ;  /* 0x0018000410127981 */ /* 0x000f68000c2e1b00 */
[----:B------:R0:W4:Y:S01]  /*1420*/  @!P2 LDG.E.EF.64 R20, [R4.64] ;  /* 0x000000040414a981 */ /* 0x000122000c0e1b00 */
[----:B------:R-:W-:-:S02]  /*1430*/  MOV R33, 0x39aaaaab ;  /* 0x39aaaaab00217802 */ /* 0x000fc40000000f00 */
[----:B------:R-:W-:Y:S01]  /*1440*/  ISETP.GE.U32.AND P1, PT, R13, 0xc00, PT ;  /* 0x00000c000d00780c */ /* 0x000fe20003f26070 */
[----:B------:R-:W1:Y:S03]  /*1450*/  LDS R2, [0x40] ;  /* 0x00004000ff027984 */ /* 0x000e660000000800 */
[----:B------:R-:W-:Y:S01]  /*1460*/  ISETP.GE.U32.AND.EX P1, PT, RZ, RZ, PT, P1 ;  /* 0x000000ffff00720c */ /* 0x000fe20003f26110 */
[----:B------:R-:W0:Y:S01]  /*1470*/  LDS R0, [RZ] ;  /* 0x00000000ff007984 */ /* 0x000e220000000800 */
[----:B-1----:R-:W-:-:S06]  /*1480*/  FFMA R2, R2, R33, 9.9999999747524270788e-07 ;  /* 0x358637bd02027423 */ /* 0x002fcc0000000021 */
[----:B------:R-:W1:Y:S01]  /*1490*/  MUFU.RSQ R2, R2 ;  /* 0x0000000200027308 */ /* 0x000e620000001400 */
[----:B--2---:R-:W-:Y:S02]  /*14a0*/  SHF.L.U32 R26, R25, 0x10, RZ ;  /* 0x00000010191a7819 */ /* 0x004fe400000006ff */
[----:B------:R-:W-:Y:S02]  /*14b0*/  PRMT R15, R24, 0x7632, R15 ;  /* 0x00007632180f7816 */ /* 0x000fe4000000000f */
[C---:B---3--:R-:W-:Y:S02]  /*14c0*/  PRMT R25, R22.reuse, 0x7632, R25 ;  /* 0x0000763216197816 */ /* 0x048fe40000000019 */
[----:B------:R-:W-:Y:S02]  /*14d0*/  SHF.L.U32 R27, R22, 0x10, RZ ;  /* 0x00000010161b7819 */ /* 0x000fe400000006ff */
[----:B------:R-:W-:Y:S02]  /*14e0*/  SHF.L.U32 R24, R24, 0x10, RZ ;  /* 0x0000001018187819 */ /* 0x000fe400000006ff */
[----:B------:R-:W-:-:S02]  /*14f0*/  SHF.L.U32 R22, R15, 0x10, RZ ;  /* 0x000000100f167819 */ /* 0x000fc400000006ff */
[----:B------:R-:W-:Y:S01]  /*1500*/  SHF.L.U32 R29, R25, 0x10, RZ ;  /* 0x00000010191d7819 */ /* 0x000fe200000006ff */
[----:B------:R-:W-:Y:S01]  /*1510*/  FADD R15, R24, R27 ;  /* 0x0000001b180f7221 */ /* 0x000fe20000000000 */
[----:B------:R-:W-:Y:S02]  /*1520*/  SHF.L.U32 R31, R23, 0x10, RZ ;  /* 0x00000010171f7819 */ /* 0x000fe400000006ff */
[----:B------:R-:W-:Y:S01]  /*1530*/  PRMT R25, R25, 0x7632, R25 ;  /* 0x0000763219197816 */ /* 0x000fe20000000019 */
[----:B0-----:R-:W-:Y:S01]  /*1540*/  FADD R4, R22, R29 ;  /* 0x0000001d16047221 */ /* 0x001fe20000000000 */
[----:B------:R-:W-:Y:S01]  /*1550*/  PRMT R23, R23, 0x7632, R23 ;  /* 0x0000763217177816 */ /* 0x000fe20000000017 */
[----:B------:R-:W-:Y:S01]  /*1560*/  FADD R5, R26, R31 ;  /* 0x0000001f1a057221 */ /* 0x000fe20000000000 */
[C---:B----4-:R-:W-:Y:S02]  /*1570*/  PRMT R22, R10.reuse, 0x7632, R22 ;  /* 0x000076320a167816 */ /* 0x050fe40000000016 */
[----:B------:R-:W-:-:S02]  /*1580*/  SHF.L.U32 R24, R10, 0x10, RZ ;  /* 0x000000100a187819 */ /* 0x000fc400000006ff */
[C---:B-----5:R-:W-:Y:S02]  /*1590*/  PRMT R10, R18.reuse, 0x7632, R10 ;  /* 0x00007632120a7816 */ /* 0x060fe4000000000a */
[----:B------:R-:W-:Y:S02]  /*15a0*/  SHF.L.U32 R29, R25, 0x10, RZ ;  /* 0x00000010191d7819 */ /* 0x000fe400000006ff */
[----:B------:R-:W-:Y:S02]  /*15b0*/  SHF.L.U32 R30, R23, 0x10, RZ ;  /* 0x00000010171e7819 */ /* 0x000fe400000006ff */
[----:B------:R-:W-:Y:S02]  /*15c0*/  SHF.L.U32 R25, R18, 0x10, RZ ;  /* 0x0000001012197819 */ /* 0x000fe400000006ff */
[----:B------:R-:W-:Y:S02]  /*15d0*/  SHF.L.U32 R23, R22, 0x10, RZ ;  /* 0x0000001016177819 */ /* 0x000fe400000006ff */
[----:B------:R-:W-:Y:S01]  /*15e0*/  SHF.L.U32 R26, R10, 0x10, RZ ;  /* 0x000000100a1a7819 */ /* 0x000fe200000006ff */
[----:B------:R-:W-:Y:S01]  /*15f0*/  FADD R18, R24, R25 ;  /* 0x0000001918127221 */ /* 0x000fe20000000000 */
[----:B------:R-:W-:Y:S01]  /*1600*/  SHF.L.U32 R27, R11, 0x10, RZ ;  /* 0x000000100b1b7819 */ /* 0x000fe200000006ff */
[----:B------:R-:W-:Y:S01]  /*1610*/  FADD R10, R29, R30 ;  /* 0x0000001e1d0a7221 */ /* 0x000fe20000000000 */
[----:B------:R-:W-:Y:S01]  /*1620*/  SHF.L.U32 R28, R19, 0x10, RZ ;  /* 0x00000010131c7819 */ /* 0x000fe200000006ff */
[----:B------:R-:W-:Y:S01]  /*1630*/  FADD R23, R23, R26 ;  /* 0x0000001a17177221 */ /* 0x000fe20000000000 */
[----:B------:R-:W-:Y:S01]  /*1640*/  PRMT R24, R11, 0x7632, R24 ;  /* 0x000076320b187816 */ /* 0x000fe20000000018 */
[----:B------:R-:W-:Y:S01]  /*1650*/  FADD R18, R18, 1 ;  /* 0x3f80000012127421 */ /* 0x000fe20000000000 */
[----:B------:R-:W-:Y:S01]  /*1660*/  PRMT R26, R19, 0x7632, R26 ;  /* 0x00007632131a7816 */ /* 0x000fe2000000001a */
[----:B------:R-:W-:Y:S01]  /*1670*/  FADD R22, R27, R28 ;  /* 0x0000001c1b167221 */ /* 0x000fe20000000000 */
[C---:B------:R-:W-:Y:S01]  /*1680*/  PRMT R11, R20.reuse, 0x7632, R11 ;  /* 0x00007632140b7816 */ /* 0x040fe2000000000b */
[----:B------:R-:W-:Y:S01]  /*1690*/  FADD R23, R23, 1 ;  /* 0x3f80000017177421 */ /* 0x000fe20000000000 */
[----:B------:R-:W-:Y:S01]  /*16a0*/  SHF.L.U32 R19, R20, 0x10, RZ ;  /* 0x0000001014137819 */ /* 0x000fe200000006ff */
[----:B------:R-:W-:Y:S01]  /*16b0*/  FADD R22, R22, 1 ;  /* 0x3f80000016167421 */ /* 0x000fe20000000000 */
[----:B------:R-:W-:-:S02]  /*16c0*/  PRMT R20, R21, 0x7632, R20 ;  /* 0x0000763215147816 */ /* 0x000fc40000000014 */
[----:B------:R-:W-:Y:S01]  /*16d0*/  SHF.L.U32 R25, R21, 0x10, RZ ;  /* 0x0000001015197819 */ /* 0x000fe200000006ff */
[----:B------:R-:W-:Y:S01]  /*16e0*/  FADD R19, -R0, R19 ;  /* 0x0000001300137221 */ /* 0x000fe20000000100 */
[----:B------:R-:W-:Y:S02]  /*16f0*/  SHF.L.U32 R24, R24, 0x10, RZ ;  /* 0x0000001018187819 */ /* 0x000fe400000006ff */
[----:B------:R-:W-:Y:S01]  /*1700*/  SHF.L.U32 R27, R26, 0x10, RZ ;  /* 0x000000101a1b7819 */ /* 0x000fe200000006ff */
[----:B------:R-:W-:Y:S01]  /*1710*/  FADD R25, -R0, R25 ;  /* 0x0000001900197221 */ /* 0x000fe20000000100 */
[----:B------:R-:W-:Y:S02]  /*1720*/  SHF.L.U32 R11, R11, 0x10, RZ ;  /* 0x000000100b0b7819 */ /* 0x000fe400000006ff */
[----:B------:R-:W-:Y:S01]  /*1730*/  SHF.L.U32 R21, R20, 0x10, RZ ;  /* 0x0000001014157819 */ /* 0x000fe200000006ff */
[----:B------:R-:W-:Y:S01]  /*1740*/  FADD R27, R24, R27 ;  /* 0x0000001b181b7221 */ /* 0x000fe20000000000 */
[----:B-1----:R-:W-:Y:S01]  /*1750*/  FMUL R20, R2, R19 ;  /* 0x0000001302147220 */ /* 0x002fe20000400000 */
[----:B------:R-:W-:Y:S01]  /*1760*/  FADD R11, -R0, R11 ;  /* 0x0000000b000b7221 */ /* 0x000fe20000000100 */
[----:B------:R-:W-:Y:S01]  /*1770*/  FMUL R24, R2, R25 ;  /* 0x0000001902187220 */ /* 0x000fe20000400000 */
[----:B------:R-:W-:Y:S01]  /*1780*/  FADD R21, -R0, R21 ;  /* 0x0000001500157221 */ /* 0x000fe20000000100 */
[----:B------:R-:W-:Y:S01]  /*1790*/  FADD R27, R27, 1 ;  /* 0x3f8000001b1b7421 */ /* 0x000fe20000000000 */
[----:B------:R-:W-:Y:S01]  /*17a0*/  FMUL R11, R2, R11 ;  /* 0x0000000b020b7220 */ /* 0x000fe20000400000 */
[----:B------:R-:W-:Y:S01]  /*17b0*/  FFMA R15, R20, R18, R15 ;  /* 0x00000012140f7223 */ /* 0x000fe2000000000f */
[----:B------:R-:W-:Y:S01]  /*17c0*/  FMUL R21, R2, R21 ;  /* 0x0000001502157220 */ /* 0x000fe20000400000 */
[----:B------:R-:W-:Y:S01]  /*17d0*/  FFMA R5, R24, R22, R5 ;  /* 0x0000001618057223 */ /* 0x000fe20000000005 */
[----:B------:R-:W-:Y:S01]  /*17e0*/  FFMA R4, R11, R23, R4 ;  /* 0x000000170b047223 */ /* 0x000fe20000000004 */
[----:B------:R-:W-:Y:S01]  /*17f0*/  IMAD.WIDE R18, R12, R3, c[0x0][0x178] ;  /* 0x00005e000c127625 */ /* 0x000fe200078e0203 */
[----:B------:R-:W-:-:S02]  /*1800*/  FFMA R10, R21, R27, R10 ;  /* 0x0000001b150a7223 */ /* 0x000fc4000000000a */
[----:B------:R-:W-:Y:S01]  /*1810*/  CS2R R20, SRZ ;  /* 0x0000000000147805 */ /* 0x000fe2000001ff00 */
[----:B------:R-:W-:Y:S02]  /*1820*/  F2FP.BF16.PACK_AB R22, R4, R15 ;  /* 0x0000000f0416723e */ /* 0x000fe400000010ff */
[----:B------:R-:W-:-:S05]  /*1830*/  F2FP.BF16.PACK_AB R23, R10, R5 ;  /* 0x000000050a17723e */ /* 0x000fca00000010ff */
[----:B------:R0:W-:Y:S04]  /*1840*/  @!P2 STG.E.64 [R18.64], R22 ;  /* 0x000000161200a986 */ /* 0x0001e8000c101b04 */
[----:B------:R-:W2:Y:S01]  /*1850*/  @P0 LDG.E.EF.64 R20, [R6.64] ;  /* 0x0000000406140981 */ /* 0x000ea2000c0e1b00 */
[----:B------:R-:W-:Y:S01]  /*1860*/  CS2R R12, SRZ ;  /* 0x00000000000c7805 */ /* 0x000fe2000001ff00 */
[----:B------:R-:W-:Y:S01]  /*1870*/  CS2R R10, SRZ ;  /* 0x00000000000a7805 */ /* 0x000fe2000001ff00 */
[----:B------:R-:W-:-:S04]  /*1880*/  CS2R R4, SRZ ;  /* 0x0000000000047805 */ /* 0x000fc8000001ff00 */
[----:B------:R-:W3:Y:S04]  /*1890*/  @!P1 LDG.E.EL.64 R12, [R8.64+0x2800] ;  /* 0x00280004080c9981 */ /* 0x000ee8000c2e1b00 */
[----:B------:R-:W4:Y:S01]  /*18a0*/  @!P1 LDG.E.EL.64 R10, [R16.64+0x2800] ;  /* 0x00280004100a9981 */ /* 0x000f22000c2e1b00 */
[----:B0-----:R-:W-:-:S03]  /*18b0*/  CS2R R18, SRZ ;  /* 0x0000000000127805 */ /* 0x001fc6000001ff00 */
[----:B------:R3:W5:Y:S04]  /*18c0*/  @!P1 LDG.E.EL.64 R4, [R8.64+0x1000] ;  /* 0x0010000408049981 */ /* 0x000768000c2e1b00 */
[----:B------:R0:W5:Y:S01]  /*18d0*/  @!P1 LDG.E.EL.64 R18, [R16.64+0x1000] ;  /* 0x0010000410129981 */ /* 0x000162000c2e1b00 */
[C---:B--2---:R-:W-:Y:S02]  /*18e0*/  PRMT R6, R20.reuse, 0x7632, R6 ;  /* 0x0000763214067816 */ /* 0x044fe40000000006 */
[C---:B------:R-:W-:Y:S02]  /*18f0*/  PRMT R22, R21.reuse, 0x7632, R22 ;  /* 0x0000763215167816 */ /* 0x040fe40000000016 */
[----:B------:R-:W-:Y:S02]  /*1900*/  SHF.L.U32 R23, R21, 0x10, RZ ;  /* 0x0000001015177819 */ /* 0x000fe400000006ff */
[----:B------:R-:W-:-:S02]  /*1910*/  SHF.L.U32 R15, R20, 0x10, RZ ;  /* 0x00000010140f7819 */ /* 0x000fc400000006ff */
[----:B------:R-:W-:Y:S01]  /*1920*/  SHF.L.U32 R7, R6, 0x10, RZ ;  /* 0x0000001006077819 */ /* 0x000fe200000006ff */
[----:B------:R-:W-:Y:S01]  /*1930*/  FADD R27, -R0, R23 ;  /* 0x00000017001b7221 */ /* 0x000fe20000000100 */
[----:B------:R-:W-:Y:S01]  /*1940*/  SHF.L.U32 R25, R22, 0x10, RZ ;  /* 0x0000001016197819 */ /* 0x000fe200000006ff */
[----:B------:R-:W-:Y:S01]  /*1950*/  FADD R21, -R0, R15 ;  /* 0x0000000f00157221 */ /* 0x000fe20000000100 */
[----:B---3--:R-:W-:Y:S01]  /*1960*/  SHF.L.U32 R8, R12, 0x10, RZ ;  /* 0x000000100c087819 */ /* 0x008fe200000006ff */
[----:B------:R-:W-:Y:S01]  /*1970*/  FADD R23, -R0, R7 ;  /* 0x0000000700177221 */ /* 0x000fe20000000100 */
[----:B----4-:R-:W-:Y:S01]  /*1980*/  PRMT R6, R10, 0x7632, R6 ;  /* 0x000076320a067816 */ /* 0x010fe20000000006 */
[----:B------:R-:W-:Y:S01]  /*1990*/  FADD R25, -R0, R25 ;  /* 0x0000001900197221 */ /* 0x000fe20000000100 */
[----:B------:R-:W-:Y:S01]  /*19a0*/  PRMT R0, R12, 0x7632, R0 ;  /* 0x000076320c007816 */ /* 0x000fe20000000000 */
[----:B------:R-:W-:Y:S01]  /*19b0*/  FMUL R7, R2, R21 ;  /* 0x0000001502077220 */ /* 0x000fe20000400000 */
[----:B------:R-:W-:-:S02]  /*19c0*/  SHF.L.U32 R9, R10, 0x10, RZ ;  /* 0x000000100a097819 */ /* 0x000fc400000006ff */
[----:B------:R-:W-:Y:S02]  /*19d0*/  SHF.L.U32 R12, R13, 0x10, RZ ;  /* 0x000000100d0c7819 */ /* 0x000fe400000006ff */
[----:B0-----:R-:W-:Y:S01]  /*19e0*/  SHF.L.U32 R17, R11, 0x10, RZ ;  /* 0x000000100b117819 */ /* 0x001fe200000006ff */
[----:B------:R-:W-:Y:S01]  /*19f0*/  FADD R8, R8, R9 ;  /* 0x0000000908087221 */ /* 0x000fe20000000000 */
[----:B------:R-:W-:Y:S01]  /*1a00*/  SHF.L.U32 R10, R0, 0x10, RZ ;  /* 0x00000010000a7819 */ /* 0x000fe200000006ff */
[----:B------:R-:W-:Y:S01]  /*1a10*/  FMUL R0, R2, R27 ;  /* 0x0000001b02007220 */ /* 0x000fe20000400000 */
[----:B------:R-:W-:Y:S01]  /*1a20*/  SHF.L.U32 R15, R6, 0x10, RZ ;  /* 0x00000010060f7819 */ /* 0x000fe200000006ff */
[----:B------:R-:W-:Y:S01]  /*1a30*/  FADD R9, R12, R17 ;  /* 0x000000110c097221 */ /* 0x000fe20000000000 */
[----:B------:R-:W-:Y:S01]  /*1a40*/  PRMT R13, R13, 0x7632, R13 ;  /* 0x000076320d0d7816 */ /* 0x000fe2000000000d */
[----:B------:R-:W-:Y:S01]  /*1a50*/  FMUL R6, R2, R23 ;  /* 0x0000001702067220 */ /* 0x000fe20000400000 */
[----:B------:R-:W-:Y:S01]  /*1a60*/  PRMT R12, R11, 0x7632, R12 ;  /* 0x000076320b0c7816 */ /* 0x000fe2000000000c */
[----:B------:R-:W-:Y:S01]  /*1a70*/  FADD R15, R10, R15 ;  /* 0x0000000f0a0f7221 */ /* 0x000fe20000000000 */
[C---:B-----5:R-:W-:Y:S01]  /*1a80*/  PRMT R16, R5.reuse, 0x7632, R16 ;  /* 0x0000763205107816 */ /* 0x060fe20000000010 */
[----:B------:R-:W-:Y:S01]  /*1a90*/  FADD R8, R8, 1 ;  /* 0x3f80000008087421 */ /* 0x000fe20000000000 */
[----:B------:R-:W-:Y:S01]  /*1aa0*/  SHF.L.U32 R17, R5, 0x10, RZ ;  /* 0x0000001005117819 */ /* 0x000fe200000006ff */
[----:B------:R-:W-:Y:S01]  /*1ab0*/  FADD R15, R15, 1 ;  /* 0x3f8000000f0f7421 */ /* 0x000fe20000000000 */
[----:B------:R-:W-:Y:S01]  /*1ac0*/  PRMT R10, R4, 0x7632, R10 ;  /* 0x00007632040a7816 */ /* 0x000fe2000000000a */
[----:B------:R-:W-:Y:S01]  /*1ad0*/  FMUL R2, R2, R25 ;  /* 0x0000001902027220 */ /* 0x000fe20000400000 */
[----:B------:R-:W-:-:S02]  /*1ae0*/  PRMT R5, R18, 0x7632, R5 ;  /* 0x0000763212057816 */ /* 0x000fc40000000005 */
[----:B------:R-:W-:Y:S02]  /*1af0*/  SHF.L.U32 R11, R18, 0x10, RZ ;  /* 0x00000010120b7819 */ /* 0x000fe400000006ff */
[----:B------:R-:W-:Y:S02]  /*1b00*/  PRMT R18, R19, 0x7632, R18 ;  /* 0x0000763213127816 */ /* 0x000fe40000000012 */
        /* <DEDUP_REMOVED lines=8> */
[----:B------:R-:W-:Y:S01]  /*1b90*/  FADD R11, R9, 1 ;  /* 0x3f800000090b7421 */ /* 0x000fe20000000000 */
[----:B------:R-:W-:Y:S01]  /*1ba0*/  SHF.L.U32 R16, R16, 0x10, RZ ;  /* 0x0000001010107819 */ /* 0x000fe200000006ff */
[----:B------:R-:W-:Y:S01]  /*1bb0*/  FADD R17, R17, R20 ;  /* 0x0000001411117221 */ /* 0x000fe20000000000 */
[----:B------:R-:W-:Y:S01]  /*1bc0*/  SHF.L.U32 R19, R18, 0x10, RZ ;  /* 0x0000001012137819 */ /* 0x000fe200000006ff */
[----:B------:R-:W-:Y:S01]  /*1bd0*/  FADD R5, R10, R5 ;  /* 0x000000050a057221 */ /* 0x000fe20000000000 */
[----:B------:R-:W-:Y:S01]  /*1be0*/  FADD R9, R12, 1 ;  /* 0x3f8000000c097421 */ /* 0x000fe20000000000 */
[----:B------:R-:W-:Y:S01]  /*1bf0*/  FFMA R4, R7, R8, R4 ;  /* 0x0000000807047223 */ /* 0x000fe20000000004 */
[----:B------:R-:W-:Y:S01]  /*1c00*/  FFMA R0, R0, R11, R17 ;  /* 0x0000000b00007223 */ /* 0x000fe20000000011 */
[----:B------:R-:W-:Y:S01]  /*1c10*/  FADD R19, R16, R19 ;  /* 0x0000001310137221 */ /* 0x000fe20000000000 */
[----:B------:R-:W-:Y:S01]  /*1c20*/  FFMA R5, R6, R15, R5 ;  /* 0x0000000f06057223 */ /* 0x000fe20000000005 */
[----:B------:R-:W-:-:S02]  /*1c30*/  IMAD.WIDE R14, R14, R3, c[0x0][0x178] ;  /* 0x00005e000e0e7625 */ /* 0x000fc400078e0203 */
[----:B------:R-:W-:Y:S02]  /*1c40*/  FFMA R9, R2, R9, R19 ;  /* 0x0000000902097223 */ /* 0x000fe40000000013 */
[----:B------:R-:W-:-:S03]  /*1c50*/  F2FP.BF16.PACK_AB R4, R5, R4 ;  /* 0x000000040504723e */ /* 0x000fc600000010ff */
[----:B------:R-:W-:Y:S01]  /*1c60*/  F2FP.BF16.PACK_AB R5, R9, R0 ;  /* 0x000000000905723e */ /* 0x000fe200000010ff */
[----:B------:R-:W-:Y:S06]  /*1c70*/  @!P0 EXIT ;  /* 0x000000000000894d */ /* 0x000fec0003800000 */
[----:B------:R-:W-:Y:S01]  /*1c80*/  STG.E.64 [R14.64], R4 ;  /* 0x000000040e007986 */ /* 0x000fe2000c101b04 */
[----:B------:R-:W-:Y:S05]  /*1c90*/  EXIT ;  /* 0x000000000000794d */ /* 0x000fea0003800000 */
.L_x_0:
[----:B------:R-:W-:-:S00]  /*1ca0*/  BRA `(.L_x_0) ;  /* 0xfffffff000007947 */ /* 0x000fc0000383ffff */
[----:B------:R-:W-:-:S00]  /*1cb0*/  NOP ;  /* 0x0000000000007918 */ /* 0x000fc00000000000 */
        /* <DEDUP_REMOVED lines=12> */
.L_x_1:


//--------------------- .nv.global.init           --------------------------
	.section	.nv.global.init,"aw",@progbits
.nv.global.init:
	.type		_$_str,@object
	.size		_$_str,(.L_0 - _$_str)
_$_str:
        /*0000*/ 	.byte	0x5f, 0x5f, 0x43, 0x55, 0x44, 0x41, 0x5f, 0x46, 0x54, 0x5a, 0x00
.L_0:


//--------------------- .nv.shared.triton_red_fused_add_mul_native_layer_norm_2 --------------------------
	.section	.nv.shared.triton_red_fused_add_mul_native_layer_norm_2,"aw",@nobits
	.sectionflags	@""
	.align	16
